//
// Generated by NVIDIA NVVM Compiler
//
// Compiler Build ID: CL-36424714
// Cuda compilation tools, release 13.0, V13.0.88
// Based on NVVM 20.0.0
//

.version 9.0
.target sm_100
.address_size 64

	// .globl	_Z9vectorMaxPKfPfi

.visible .entry _Z9vectorMaxPKfPfi(
	.param .u64 .ptr .align 1 _Z9vectorMaxPKfPfi_param_0,
	.param .u64 .ptr .align 1 _Z9vectorMaxPKfPfi_param_1,
	.param .u32 _Z9vectorMaxPKfPfi_param_2
)
{
	.reg .pred 	%p<3>;
	.reg .b32 	%r<11>;
	.reg .b32 	%f<4>;
	.reg .b64 	%rd<7>;

	ld.param.u64 	%rd2, [_Z9vectorMaxPKfPfi_param_0];
	ld.param.u64 	%rd3, [_Z9vectorMaxPKfPfi_param_1];
	ld.param.u32 	%r5, [_Z9vectorMaxPKfPfi_param_2];
	cvta.to.global.u64 	%rd1, %rd3;
	mov.u32 	%r6, %ntid.x;
	mov.u32 	%r7, %ctaid.x;
	mov.u32 	%r8, %tid.x;
	mad.lo.s32 	%r1, %r6, %r7, %r8;
	setp.ge.s32 	%p1, %r1, %r5;
	@%p1 bra 	$L__BB0_3;
	cvta.to.global.u64 	%rd4, %rd2;
	mul.wide.s32 	%rd5, %r1, 4;
	add.s64 	%rd6, %rd4, %rd5;
	ld.global.f32 	%f1, [%rd6];
	ld.global.u32 	%r10, [%rd1];
$L__BB0_2:
	mov.b32 	%f2, %r10;
	max.f32 	%f3, %f1, %f2;
	mov.b32 	%r9, %f3;
	atom.relaxed.global.cas.b32 	%r4, [%rd1], %r10, %r9;
	setp.ne.s32 	%p2, %r10, %r4;
	mov.u32 	%r10, %r4;
	@%p2 bra 	$L__BB0_2;
$L__BB0_3:
	ret;

}


// ===== COMPILED SASS (sm_100) =====

	.target	sm_100

	.elftype	@"ET_EXEC"


//--------------------- .note.nv.tkinfo           --------------------------
	.section	.note.nv.tkinfo,"",@"SHT_NOTE"
	.sectionflags	@"SHF_NOTE_NV_TKINFO"
	.tkinfo
        /*0018*/ 	.word	0x00000002
        /*0030*/ 	.string	""
        /*0030*/ 	.string	"ptxas"
        /*0030*/ 	.string	"Cuda compilation tools, release 13.0, V13.0.88"
        /*0030*/ 	.string	"Build cuda_13.0.r13.0/compiler.36424714_0"
        /*0030*/ 	.string	"-arch sm_100 -m 64 "



//--------------------- .note.nv.cuinfo           --------------------------
	.section	.note.nv.cuinfo,"",@"SHT_NOTE"
	.sectionflags	@"SHF_NOTE_NV_CUINFO"
        /*0018*/ 	.short	0x0002
        /*001a*/ 	.short	0x0064
        /*001c*/ 	.short	0x0082
	.zero		2


//--------------------- .nv.info                  --------------------------
	.section	.nv.info,"",@"SHT_CUDA_INFO"
	.align	4


	//----- nvinfo : EIATTR_REGCOUNT
	.align		4
        /*0000*/ 	.byte	0x04, 0x2f
        /*0002*/ 	.short	(.L_1 - .L_0)
	.align		4
.L_0:
        /*0004*/ 	.word	index@(_Z9vectorMaxPKfPfi)
        /*0008*/ 	.word	0x0000000a


	//----- nvinfo : EIATTR_FRAME_SIZE
	.align		4
.L_1:
        /*000c*/ 	.byte	0x04, 0x11
        /*000e*/ 	.short	(.L_3 - .L_2)
	.align		4
.L_2:
        /*0010*/ 	.word	index@(_Z9vectorMaxPKfPfi)
        /*0014*/ 	.word	0x00000000


	//----- nvinfo : EIATTR_MIN_STACK_SIZE
	.align		4
.L_3:
        /*0018*/ 	.byte	0x04, 0x12
        /*001a*/ 	.short	(.L_5 - .L_4)
	.align		4
.L_4:
        /*001c*/ 	.word	index@(_Z9vectorMaxPKfPfi)
        /*0020*/ 	.word	0x00000000
.L_5:


//--------------------- .nv.compat                --------------------------
	.section	.nv.compat,"",@"SHT_CUDA_COMPAT_INFO"
	.align	4
        /*0000*/ 	.byte	0x02, 0x09, 0x00, 0x00, 0x02, 0x02, 0x01, 0x00, 0x02, 0x05, 0x05, 0x00, 0x03, 0x07, 0x01, 0x01
        /*0010*/ 	.byte	0x02, 0x03, 0x00, 0x00, 0x02, 0x06, 0x01, 0x00, 0x04, 0x0b, 0x08, 0x00, 0x09, 0x00, 0x00, 0x00
        /*0020*/ 	.byte	0x00, 0x00, 0x00, 0x00


//--------------------- .nv.info._Z9vectorMaxPKfPfi --------------------------
	.section	.nv.info._Z9vectorMaxPKfPfi,"",@"SHT_CUDA_INFO"
	.sectionflags	@""
	.align	4


	//----- nvinfo : EIATTR_CUDA_API_VERSION
	.align		4
        /*0000*/ 	.byte	0x04, 0x37
        /*0002*/ 	.short	(.L_7 - .L_6)
.L_6:
        /*0004*/ 	.word	0x00000082


	//----- nvinfo : EIATTR_KPARAM_INFO
	.align		4
.L_7:
        /*0008*/ 	.byte	0x04, 0x17
        /*000a*/ 	.short	(.L_9 - .L_8)
.L_8:
        /*000c*/ 	.word	0x00000000
        /*0010*/ 	.short	0x0002
        /*0012*/ 	.short	0x0010
        /*0014*/ 	.byte	0x00, 0xf0, 0x11, 0x00


	//----- nvinfo : EIATTR_KPARAM_INFO
	.align		4
.L_9:
        /*0018*/ 	.byte	0x04, 0x17
        /*001a*/ 	.short	(.L_11 - .L_10)
.L_10:
        /*001c*/ 	.word	0x00000000
        /*0020*/ 	.short	0x0001
        /*0022*/ 	.short	0x0008
        /*0024*/ 	.byte	0x00, 0xf5, 0x21, 0x00


	//----- nvinfo : EIATTR_KPARAM_INFO
	.align		4
.L_11:
        /*0028*/ 	.byte	0x04, 0x17
        /*002a*/ 	.short	(.L_13 - .L_12)
.L_12:
        /*002c*/ 	.word	0x00000000
        /*0030*/ 	.short	0x0000
        /*0032*/ 	.short	0x0000
        /*0034*/ 	.byte	0x00, 0xf5, 0x21, 0x00


	//----- nvinfo : EIATTR_SPARSE_MMA_MASK
	.align		4
.L_13:
        /*0038*/ 	.byte	0x03, 0x50
        /*003a*/ 	.short	0x0000


	//----- nvinfo : EIATTR_MAXREG_COUNT
	.align		4
        /*003c*/ 	.byte	0x03, 0x1b
        /*003e*/ 	.short	0x00ff


	//----- nvinfo : EIATTR_MERCURY_ISA_VERSION
	.align		4
        /*0040*/ 	.byte	0x03, 0x5f
        /*0042*/ 	.short	0x0101


	//----- nvinfo : EIATTR_VRC_CTA_INIT_COUNT
	.align		4
        /*0044*/ 	.byte	0x02, 0x4a
	.zero		1
	.zero		1


	//----- nvinfo : EIATTR_EXIT_INSTR_OFFSETS
	.align		4
        /*0048*/ 	.byte	0x04, 0x1c
        /*004a*/ 	.short	(.L_15 - .L_14)


	//   ....[0]....
.L_14:
        /*004c*/ 	.word	0x00000070


	//   ....[1]....
        /*0050*/ 	.word	0x00000140


	//----- nvinfo : EIATTR_CRS_STACK_SIZE
	.align		4
.L_15:
        /*0054*/ 	.byte	0x04, 0x1e
        /*0056*/ 	.short	(.L_17 - .L_16)
.L_16:
        /*0058*/ 	.word	0x00000000


	//----- nvinfo : EIATTR_CBANK_PARAM_SIZE
	.align		4
.L_17:
        /*005c*/ 	.byte	0x03, 0x19
        /*005e*/ 	.short	0x0014


	//----- nvinfo : EIATTR_PARAM_CBANK
	.align		4
        /*0060*/ 	.byte	0x04, 0x0a
        /*0062*/ 	.short	(.L_19 - .L_18)
	.align		4
.L_18:
        /*0064*/ 	.word	index@(.nv.constant0._Z9vectorMaxPKfPfi)
        /*0068*/ 	.short	0x0380
        /*006a*/ 	.short	0x0014


	//----- nvinfo : EIATTR_SW_WAR
	.align		4
.L_19:
        /*006c*/ 	.byte	0x04, 0x36
        /*006e*/ 	.short	(.L_21 - .L_20)
.L_20:
        /*0070*/ 	.word	0x00000008
.L_21:


//--------------------- .nv.callgraph             --------------------------
	.section	.nv.callgraph,"",@"SHT_CUDA_CALLGRAPH"
	.align	4
	.sectionentsize	8
	.align		4
        /*0000*/ 	.word	0x00000000
	.align		4
        /*0004*/ 	.word	0xffffffff
	.align		4
        /*0008*/ 	.word	0x00000000
	.align		4
        /*000c*/ 	.word	0xfffffffe
	.align		4
        /*0010*/ 	.word	0x00000000
	.align		4
        /*0014*/ 	.word	0xfffffffd
	.align		4
        /*0018*/ 	.word	0x00000000
	.align		4
        /*001c*/ 	.word	0xfffffffc


//--------------------- .text._Z9vectorMaxPKfPfi  --------------------------
	.section	.text._Z9vectorMaxPKfPfi,"ax",@progbits
	.align	128
        .global         _Z9vectorMaxPKfPfi
        .type           _Z9vectorMaxPKfPfi,@function
        .size           _Z9vectorMaxPKfPfi,(.L_x_2 - _Z9vectorMaxPKfPfi)
        .other          _Z9vectorMaxPKfPfi,@"STO_CUDA_ENTRY STV_DEFAULT"
_Z9vectorMaxPKfPfi:
.text._Z9vectorMaxPKfPfi:
[----:B------:R-:W-:Y:S01]  /*0000*/  LDC R1, c[0x0][0x37c] ;  /* 0x0000df00ff017b82 */ /* 0x000fe20000000800 */
[----:B------:R-:W0:Y:S01]  /*0010*/  S2R R7, SR_CTAID.X ;  /* 0x0000000000077919 */ /* 0x000e220000002500 */
[----:B------:R-:W0:Y:S01]  /*0020*/  LDCU UR4, c[0x0][0x360] ;  /* 0x00006c00ff0477ac */ /* 0x000e220008000800 */
[----:B------:R-:W0:Y:S01]  /*0030*/  S2R R0, SR_TID.X ;  /* 0x0000000000007919 */ /* 0x000e220000002100 */
[----:B------:R-:W1:Y:S01]  /*0040*/  LDCU UR5, c[0x0][0x390] ;  /* 0x00007200ff0577ac */ /* 0x000e620008000800 */
[----:B0-----:R-:W-:-:S05]  /*0050*/  IMAD R7, R7, UR4, R0 ;  /* 0x0000000407077c24 */ /* 0x001fca000f8e0200 */
[----:B-1----:R-:W-:-:S13]  /*0060*/  ISETP.GE.AND P0, PT, R7, UR5, PT ;  /* 0x0000000507007c0c */ /* 0x002fda000bf06270 */
[----:B------:R-:W-:Y:S05]  /*0070*/  @P0 EXIT ;  /* 0x000000000000094d */ /* 0x000fea0003800000 */
[----:B------:R-:W0:Y:S01]  /*0080*/  LDC.64 R2, c[0x0][0x380] ;  /* 0x0000e000ff027b82 */ /* 0x000e220000000a00 */
[----:B------:R-:W1:Y:S07]  /*0090*/  LDCU.64 UR4, c[0x0][0x358] ;  /* 0x00006b00ff0477ac */ /* 0x000e6e0008000a00 */
[----:B------:R-:W2:Y:S01]  /*00a0*/  LDC.64 R4, c[0x0][0x388] ;  /* 0x0000e200ff047b82 */ /* 0x000ea20000000a00 */
[----:B0-----:R-:W-:-:S06]  /*00b0*/  IMAD.WIDE R2, R7, 0x4, R2 ;  /* 0x0000000407027825 */ /* 0x001fcc00078e0202 */
[----:B-1----:R0:W5:Y:S04]  /*00c0*/  LDG.E R3, desc[UR4][R2.64] ;  /* 0x0000000402037981 */ /* 0x002168000c1e1900 */
[----:B--2---:R0:W5:Y:S02]  /*00d0*/  LDG.E R6, desc[UR4][R4.64] ;  /* 0x0000000404067981 */ /* 0x004164000c1e1900 */
.L_x_0:
[----:B-----5:R-:W-:Y:S01]  /*00e0*/  FMNMX R7, R3, R6, !PT ;  /* 0x0000000603077209 */ /* 0x020fe20007800000 */
[----:B------:R-:W-:Y:S05]  /*00f0*/  YIELD ;  /* 0x0000000000007946 */ /* 0x000fea0003800000 */
[----:B------:R-:W2:Y:S02]  /*0100*/  ATOMG.E.CAS.STRONG.GPU PT, R7, [R4], R6, R7 ;  /* 0x00000006040773a9 */ /* 0x000ea400001ee107 */
[-C--:B--2---:R-:W-:Y:S02]  /*0110*/  ISETP.NE.AND P0, PT, R6, R7.reuse, PT ;  /* 0x000000070600720c */ /* 0x084fe40003f05270 */
[----:B------:R-:W-:-:S11]  /*0120*/  MOV R6, R7 ;  /* 0x0000000700067202 */ /* 0x000fd60000000f00 */
[----:B------:R-:W-:Y:S05]  /*0130*/  @P0 BRA `(.L_x_0) ;  /* 0xfffffffc00e80947 */ /* 0x000fea000383ffff */
[----:B------:R-:W-:Y:S05]  /*0140*/  EXIT ;  /* 0x000000000000794d */ /* 0x000fea0003800000 */
.L_x_1:
[----:B------:R-:W-:-:S00]  /*0150*/  BRA `(.L_x_1) ;  /* 0xfffffffc00fc7947 */ /* 0x000fc0000383ffff */
[----:B------:R-:W-:-:S00]  /*0160*/  NOP ;  /* 0x0000000000007918 */ /* 0x000fc00000000000 */
        /* <DEDUP_REMOVED lines=9> */
.L_x_2:


//--------------------- .nv.shared.reserved.0     --------------------------
	.section	.nv.shared.reserved.0,"aw",@nobits
	.weak		__nv_reservedSMEM_offset_0_alias
	.size		__nv_reservedSMEM_offset_0_alias, 0, 64
	.other		__nv_reservedSMEM_offset_0_alias,@"STO_CUDA_RESERVED_SHARED STV_DEFAULT"
__nv_reservedSMEM_offset_0_alias:
	.zero		0
	.zero		64


//--------------------- .nv.constant0._Z9vectorMaxPKfPfi --------------------------
	.section	.nv.constant0._Z9vectorMaxPKfPfi,"a",@progbits
	.sectionflags	@""
	.align	4
.nv.constant0._Z9vectorMaxPKfPfi:
	.zero		916


//--------------------- SYMBOLS --------------------------

	.type		.nv.reservedSmem.offset0,@object
	.size		.nv.reservedSmem.offset0,0x4
